	.headerflags	@"EF_CUDA_TEXMODE_UNIFIED EF_CUDA_64BIT_ADDRESS EF_CUDA_ACCELERATORS EF_CUDA_SM90 EF_CUDA_VIRTUAL_SM(EF_CUDA_SM90)"
	.elftype	@"ET_EXEC"


//--------------------- .nv.info                  --------------------------
	.section	.nv.info,"",@"SHT_CUDA_INFO"
	.align	4


	//----- nvinfo : EIATTR_REGCOUNT
	.align		4
        /*0000*/ 	.byte	0x04, 0x2f
        /*0002*/ 	.short	(.L_1 - .L_0)
	.align		4
.L_0:
        /*0004*/ 	.word	index@(triton_poi_fused_cat_14)
        /*0008*/ 	.word	0x00000020


	//----- nvinfo : EIATTR_MIN_STACK_SIZE
	.align		4
.L_1:
        /*000c*/ 	.byte	0x04, 0x12
        /*000e*/ 	.short	(.L_3 - .L_2)
	.align		4
.L_2:
        /*0010*/ 	.word	index@(triton_poi_fused_cat_14)
        /*0014*/ 	.word	0x00000000


	//----- nvinfo : EIATTR_FRAME_SIZE
	.align		4
.L_3:
        /*0018*/ 	.byte	0x04, 0x11
        /*001a*/ 	.short	(.L_5 - .L_4)
	.align		4
.L_4:
        /*001c*/ 	.word	index@(triton_poi_fused_cat_14)
        /*0020*/ 	.word	0x00000000


	//----- nvinfo : EIATTR_MIN_STACK_SIZE
	.align		4
.L_5:
        /*0024*/ 	.byte	0x04, 0x12
        /*0026*/ 	.short	(.L_7 - .L_6)
	.align		4
.L_6:
        /*0028*/ 	.word	index@(triton_poi_fused_cat_14)
        /*002c*/ 	.word	0x00000000
.L_7:


//--------------------- .nv.info.triton_poi_fused_cat_14 --------------------------
	.section	.nv.info.triton_poi_fused_cat_14,"",@"SHT_CUDA_INFO"
	.sectionflags	@""
	.align	4


	//----- nvinfo : EIATTR_CUDA_API_VERSION
	.align		4
        /*0000*/ 	.byte	0x04, 0x37
        /*0002*/ 	.short	(.L_9 - .L_8)
.L_8:
        /*0004*/ 	.word	0x0000007c


	//----- nvinfo : EIATTR_KPARAM_INFO
	.align		4
.L_9:
        /*0008*/ 	.byte	0x04, 0x17
        /*000a*/ 	.short	(.L_11 - .L_10)
.L_10:
        /*000c*/ 	.word	0x00000000
        /*0010*/ 	.short	0x0004
        /*0012*/ 	.short	0x0020
        /*0014*/ 	.byte	0x00, 0xf0, 0x11, 0x00


	//----- nvinfo : EIATTR_KPARAM_INFO
	.align		4
.L_11:
        /*0018*/ 	.byte	0x04, 0x17
        /*001a*/ 	.short	(.L_13 - .L_12)
.L_12:
        /*001c*/ 	.word	0x00000000
        /*0020*/ 	.short	0x0003
        /*0022*/ 	.short	0x0018
        /*0024*/ 	.byte	0x00, 0xf4, 0x21, 0x00


	//----- nvinfo : EIATTR_KPARAM_INFO
	.align		4
.L_13:
        /*0028*/ 	.byte	0x04, 0x17
        /*002a*/ 	.short	(.L_15 - .L_14)
.L_14:
        /*002c*/ 	.word	0x00000000
        /*0030*/ 	.short	0x0002
        /*0032*/ 	.short	0x0010
        /*0034*/ 	.byte	0x00, 0xf4, 0x21, 0x00


	//----- nvinfo : EIATTR_KPARAM_INFO
	.align		4
.L_15:
        /*0038*/ 	.byte	0x04, 0x17
        /*003a*/ 	.short	(.L_17 - .L_16)
.L_16:
        /*003c*/ 	.word	0x00000000
        /*0040*/ 	.short	0x0001
        /*0042*/ 	.short	0x0008
        /*0044*/ 	.byte	0x00, 0xf4, 0x21, 0x00


	//----- nvinfo : EIATTR_KPARAM_INFO
	.align		4
.L_17:
        /*0048*/ 	.byte	0x04, 0x17
        /*004a*/ 	.short	(.L_19 - .L_18)
.L_18:
        /*004c*/ 	.word	0x00000000
        /*0050*/ 	.short	0x0000
        /*0052*/ 	.short	0x0000
        /*0054*/ 	.byte	0x00, 0xf4, 0x21, 0x00


	//----- nvinfo : EIATTR_SPARSE_MMA_MASK
	.align		4
.L_19:
        /*0058*/ 	.byte	0x03, 0x50
        /*005a*/ 	.short	0x0000


	//----- nvinfo : EIATTR_MAXREG_COUNT
	.align		4
        /*005c*/ 	.byte	0x03, 0x1b
        /*005e*/ 	.short	0x00ff


	//----- nvinfo : EIATTR_EXIT_INSTR_OFFSETS
	.align		4
        /*0060*/ 	.byte	0x04, 0x1c
        /*0062*/ 	.short	(.L_21 - .L_20)


	//   ....[0]....
.L_20:
        /*0064*/ 	.word	0x000007f0


	//----- nvinfo : EIATTR_REQNTID
	.align		4
.L_21:
        /*0068*/ 	.byte	0x04, 0x10
        /*006a*/ 	.short	(.L_23 - .L_22)
.L_22:
        /*006c*/ 	.word	0x00000080
        /*0070*/ 	.word	0x00000001
        /*0074*/ 	.word	0x00000001


	//----- nvinfo : EIATTR_CBANK_PARAM_SIZE
	.align		4
.L_23:
        /*0078*/ 	.byte	0x03, 0x19
        /*007a*/ 	.short	0x0024


	//----- nvinfo : EIATTR_PARAM_CBANK
	.align		4
        /*007c*/ 	.byte	0x04, 0x0a
        /*007e*/ 	.short	(.L_25 - .L_24)
	.align		4
.L_24:
        /*0080*/ 	.word	index@(.nv.constant0.triton_poi_fused_cat_14)
        /*0084*/ 	.short	0x0210
        /*0086*/ 	.short	0x0024


	//----- nvinfo : EIATTR_SW_WAR
	.align		4
.L_25:
        /*0088*/ 	.byte	0x04, 0x36
        /*008a*/ 	.short	(.L_27 - .L_26)
.L_26:
        /*008c*/ 	.word	0x00000008
.L_27:


//--------------------- .nv.callgraph             --------------------------
	.section	.nv.callgraph,"",@"SHT_CUDA_CALLGRAPH"
	.align	4
	.sectionentsize	8
	.align		4
        /*0000*/ 	.word	0x00000000
	.align		4
        /*0004*/ 	.word	0xffffffff
	.align		4
        /*0008*/ 	.word	0x00000000
	.align		4
        /*000c*/ 	.word	0xfffffffe
	.align		4
        /*0010*/ 	.word	0x00000000
	.align		4
        /*0014*/ 	.word	0xfffffffd
	.align		4
        /*0018*/ 	.word	0x00000000
	.align		4
        /*001c*/ 	.word	0xfffffffc


//--------------------- .text.triton_poi_fused_cat_14 --------------------------
	.section	.text.triton_poi_fused_cat_14,"ax",@progbits
	.align	128
        .global         triton_poi_fused_cat_14
        .type           triton_poi_fused_cat_14,@function
        .size           triton_poi_fused_cat_14,(.L_x_1 - triton_poi_fused_cat_14)
        .other          triton_poi_fused_cat_14,@"STO_CUDA_ENTRY STV_DEFAULT"
triton_poi_fused_cat_14:
.text.triton_poi_fused_cat_14:
[----:B------:R-:W-:Y:S01]  /*0000*/  LDC R1, c[0x0][0x28] ;  /* 0x00000a00ff017b82 */ /* 0x000fe20000000800 */
[----:B------:R-:W1:Y:S07]  /*0010*/  S2R R0, SR_TID.X ;  /* 0x0000000000007919 */ /* 0x000e6e0000002100 */
[----:B------:R-:W2:Y:S01]  /*0020*/  LDC.64 R12, c[0x0][0x210] ;  /* 0x00008400ff0c7b82 */ /* 0x000ea20000000a00 */
[----:B------:R-:W-:Y:S01]  /*0030*/  IMAD.MOV.U32 R16, RZ, RZ, RZ ;  /* 0x000000ffff107224 */ /* 0x000fe200078e00ff */
[----:B------:R-:W-:Y:S01]  /*0040*/  CS2R R4, SRZ ;  /* 0x0000000000047805 */ /* 0x000fe2000001ff00 */
[----:B------:R-:W3:Y:S01]  /*0050*/  S2R R2, SR_CTAID.X ;  /* 0x0000000000027919 */ /* 0x000ee20000002500 */
[----:B------:R-:W-:Y:S01]  /*0060*/  CS2R R6, SRZ ;  /* 0x0000000000067805 */ /* 0x000fe2000001ff00 */
[----:B------:R-:W-:-:S03]  /*0070*/  ULDC.64 UR4, c[0x0][0x208] ;  /* 0x0000820000047ab9 */ /* 0x000fc60000000a00 */
[----:B------:R-:W4:Y:S01]  /*0080*/  LDC.64 R14, c[0x0][0x218] ;  /* 0x00008600ff0e7b82 */ /* 0x000f220000000a00 */
[----:B------:R-:W-:Y:S01]  /*0090*/  CS2R R24, SRZ ;  /* 0x0000000000187805 */ /* 0x000fe2000001ff00 */
[----:B------:R-:W-:Y:S01]  /*00a0*/  IMAD.MOV.U32 R28, RZ, RZ, RZ ;  /* 0x000000ffff1c7224 */ /* 0x000fe200078e00ff */
[----:B------:R-:W-:Y:S01]  /*00b0*/  ULDC.64 UR6, c[0x0][0x220] ;  /* 0x0000880000067ab9 */ /* 0x000fe20000000a00 */
[----:B-1----:R-:W-:Y:S01]  /*00c0*/  IMAD.SHL.U32 R0, R0, 0x4, RZ ;  /* 0x0000000400007824 */ /* 0x002fe200078e00ff */
[----:B---3--:R-:W-:-:S04]  /*00d0*/  SHF.R.S32.HI R3, RZ, 0x15, R2 ;  /* 0x00000015ff037819 */ /* 0x008fc80000011402 */
[----:B------:R-:W-:Y:S02]  /*00e0*/  LOP3.LUT R21, R0, 0x1fc, RZ, 0xc0, !PT ;  /* 0x000001fc00157812 */ /* 0x000fe400078ec0ff */
[----:B------:R-:W-:-:S03]  /*00f0*/  SGXT R0, R3, 0x1 ;  /* 0x000000010300781a */ /* 0x000fc60000000200 */
[----:B------:R-:W-:-:S05]  /*0100*/  IMAD R21, R2, 0x400, R21 ;  /* 0x0000040002157824 */ /* 0x000fca00078e0215 */
[CC--:B------:R-:W-:Y:S02]  /*0110*/  LEA.HI R18, R0.reuse, R21.reuse, RZ, 0xa ;  /* 0x0000001500127211 */ /* 0x0c0fe400078f50ff */
[----:B------:R-:W-:Y:S02]  /*0120*/  LEA.HI R3, R0, R21, RZ, 0x10 ;  /* 0x0000001500037211 */ /* 0x000fe400078f80ff */
[----:B------:R-:W-:Y:S02]  /*0130*/  SHF.R.S32.HI R19, RZ, 0xa, R18 ;  /* 0x0000000aff137819 */ /* 0x000fe40000011412 */
[----:B------:R-:W-:Y:S02]  /*0140*/  SHF.R.S32.HI R22, RZ, 0x10, R3 ;  /* 0x00000010ff167819 */ /* 0x000fe40000011403 */
[----:B------:R-:W-:Y:S02]  /*0150*/  LEA.HI R2, R19, R19, RZ, 0x6 ;  /* 0x0000001313027211 */ /* 0x000fe400078f30ff */
[----:B------:R-:W-:Y:S01]  /*0160*/  LOP3.LUT R3, R3, 0xffff0000, RZ, 0xc0, !PT ;  /* 0xffff000003037812 */ /* 0x000fe200078ec0ff */
[----:B------:R-:W-:Y:S01]  /*0170*/  IMAD.SHL.U32 R22, R22, 0x8000, RZ ;  /* 0x0000800016167824 */ /* 0x000fe200078e00ff */
[----:B------:R-:W-:-:S04]  /*0180*/  LOP3.LUT R2, R2, 0xffffffc0, RZ, 0xc0, !PT ;  /* 0xffffffc002027812 */ /* 0x000fc800078ec0ff */
[----:B------:R-:W-:Y:S01]  /*0190*/  IADD3 R3, R22, R21, -R3 ;  /* 0x0000001516037210 */ /* 0x000fe20007ffe803 */
[----:B------:R-:W-:-:S04]  /*01a0*/  IMAD.IADD R19, R19, 0x1, -R2 ;  /* 0x0000000113137824 */ /* 0x000fc800078e0a02 */
[----:B--2---:R-:W-:Y:S01]  /*01b0*/  IMAD.WIDE R2, R3, 0x4, R12 ;  /* 0x0000000403027825 */ /* 0x004fe200078e020c */
[----:B------:R-:W-:-:S03]  /*01c0*/  ISETP.GE.AND P2, PT, R19, 0x20, PT ;  /* 0x000000201300780c */ /* 0x000fc60003f46270 */
[----:B----4-:R-:W-:-:S10]  /*01d0*/  IMAD.WIDE R10, R19, 0x4, R14 ;  /* 0x00000004130a7825 */ /* 0x010fd400078e020e */
[----:B------:R1:W2:Y:S04]  /*01e0*/  @!P2 LDG.E.128 R4, desc[UR4][R2.64] ;  /* 0x000000040204a981 */ /* 0x0002a8000c1e1d00 */
[----:B------:R-:W3:Y:S01]  /*01f0*/  @!P2 LDG.E.EL R16, desc[UR4][R10.64] ;  /* 0x000000040a10a981 */ /* 0x000ee2000c2e1900 */
[----:B------:R-:W-:Y:S01]  /*0200*/  VIADD R23, R21, 0x200 ;  /* 0x0000020015177836 */ /* 0x000fe20000000000 */
[----:B------:R-:W-:Y:S01]  /*0210*/  LOP3.LUT R18, R18, 0xfffffc00, RZ, 0xc0, !PT ;  /* 0xfffffc0012127812 */ /* 0x000fe200078ec0ff */
[----:B------:R-:W-:Y:S01]  /*0220*/  IMAD.MOV.U32 R20, RZ, RZ, RZ ;  /* 0x000000ffff147224 */ /* 0x000fe200078e00ff */
[----:B------:R-:W4:Y:S02]  /*0230*/  @!P2 LDG.E.EL R24, desc[UR4][R10.64] ;  /* 0x000000040a18a981 */ /* 0x000f24000c2e1900 */
[----:B------:R-:W-:-:S02]  /*0240*/  LEA.HI R26, R0, R23, RZ, 0xa ;  /* 0x00000017001a7211 */ /* 0x000fc400078f50ff */
[----:B------:R-:W-:Y:S01]  /*0250*/  LEA.HI R8, R0, R23, RZ, 0x10 ;  /* 0x0000001700087211 */ /* 0x000fe200078f80ff */
[----:B------:R-:W5:Y:S01]  /*0260*/  @!P2 LDG.E.EL R25, desc[UR4][R10.64] ;  /* 0x000000040a19a981 */ /* 0x000f62000c2e1900 */
[----:B------:R-:W-:Y:S02]  /*0270*/  SHF.R.S32.HI R17, RZ, 0xa, R26 ;  /* 0x0000000aff117819 */ /* 0x000fe4000001141a */
[----:B------:R-:W-:Y:S01]  /*0280*/  SHF.R.S32.HI R27, RZ, 0x10, R8 ;  /* 0x00000010ff1b7819 */ /* 0x000fe20000011408 */
[----:B------:R1:W4:Y:S01]  /*0290*/  @!P2 LDG.E.EL R28, desc[UR4][R10.64] ;  /* 0x000000040a1ca981 */ /* 0x000322000c2e1900 */
[----:B------:R-:W-:Y:S02]  /*02a0*/  LEA.HI R0, R17, R17, RZ, 0x6 ;  /* 0x0000001111007211 */ /* 0x000fe400078f30ff */
[----:B------:R-:W-:Y:S01]  /*02b0*/  LOP3.LUT R8, R8, 0xffff0000, RZ, 0xc0, !PT ;  /* 0xffff000008087812 */ /* 0x000fe200078ec0ff */
[----:B------:R-:W-:Y:S01]  /*02c0*/  IMAD.SHL.U32 R27, R27, 0x8000, RZ ;  /* 0x000080001b1b7824 */ /* 0x000fe200078e00ff */
[----:B------:R-:W-:-:S02]  /*02d0*/  LOP3.LUT R0, R0, 0xffffffc0, RZ, 0xc0, !PT ;  /* 0xffffffc000007812 */ /* 0x000fc400078ec0ff */
[----:B------:R-:W-:Y:S02]  /*02e0*/  LOP3.LUT R26, R26, 0xfffffc00, RZ, 0xc0, !PT ;  /* 0xfffffc001a1a7812 */ /* 0x000fe400078ec0ff */
[----:B-1----:R-:W-:Y:S01]  /*02f0*/  IADD3 R3, R27, R23, -R8 ;  /* 0x000000171b037210 */ /* 0x002fe20007ffe808 */
[----:B------:R-:W-:Y:S01]  /*0300*/  IMAD.IADD R17, R17, 0x1, -R0 ;  /* 0x0000000111117824 */ /* 0x000fe200078e0a00 */
[----:B------:R-:W-:Y:S01]  /*0310*/  CS2R R8, SRZ ;  /* 0x0000000000087805 */ /* 0x000fe2000001ff00 */
[----:B------:R-:W-:Y:S02]  /*0320*/  IMAD.IADD R26, R23, 0x1, -R26 ;  /* 0x00000001171a7824 */ /* 0x000fe400078e0a1a */
[----:B------:R-:W-:Y:S01]  /*0330*/  IMAD.WIDE R12, R3, 0x4, R12 ;  /* 0x00000004030c7825 */ /* 0x000fe200078e020c */
[C---:B------:R-:W-:Y:S02]  /*0340*/  ISETP.GE.AND P1, PT, R17.reuse, 0x20, PT ;  /* 0x000000201100780c */ /* 0x040fe40003f26270 */
[----:B------:R-:W-:Y:S01]  /*0350*/  CS2R R2, SRZ ;  /* 0x0000000000027805 */ /* 0x000fe2000001ff00 */
[----:B------:R-:W-:Y:S01]  /*0360*/  IMAD.MOV.U32 R0, RZ, RZ, RZ ;  /* 0x000000ffff007224 */ /* 0x000fe200078e00ff */
[----:B------:R-:W-:Y:S01]  /*0370*/  CS2R R10, SRZ ;  /* 0x00000000000a7805 */ /* 0x000fe2000001ff00 */
[----:B------:R-:W-:-:S04]  /*0380*/  IMAD.WIDE R14, R17, 0x4, R14 ;  /* 0x00000004110e7825 */ /* 0x000fc800078e020e */
[----:B------:R-:W-:Y:S02]  /*0390*/  IMAD.IADD R23, R21, 0x1, -R18 ;  /* 0x0000000115177824 */ /* 0x000fe400078e0a12 */
[----:B------:R-:W-:Y:S02]  /*03a0*/  IMAD.SHL.U32 R18, R19, 0x400, RZ ;  /* 0x0000040013127824 */ /* 0x000fe400078e00ff */
[----:B------:R-:W5:Y:S04]  /*03b0*/  @!P1 LDG.E.EL R20, desc[UR4][R14.64] ;  /* 0x000000040e149981 */ /* 0x000f68000c2e1900 */
[----:B------:R-:W5:Y:S04]  /*03c0*/  @!P1 LDG.E.EL R3, desc[UR4][R14.64] ;  /* 0x000000040e039981 */ /* 0x000f68000c2e1900 */
[----:B------:R-:W5:Y:S04]  /*03d0*/  @!P1 LDG.E.EL R0, desc[UR4][R14.64] ;  /* 0x000000040e009981 */ /* 0x000f68000c2e1900 */
[----:B------:R1:W5:Y:S04]  /*03e0*/  @!P1 LDG.E.EL R2, desc[UR4][R14.64] ;  /* 0x000000040e029981 */ /* 0x000368000c2e1900 */
[----:B------:R1:W5:Y:S02]  /*03f0*/  @!P1 LDG.E.128 R8, desc[UR4][R12.64] ;  /* 0x000000040c089981 */ /* 0x000364000c1e1d00 */
[----:B-1----:R-:W-:-:S02]  /*0400*/  SHF.R.S32.HI R15, RZ, 0x1f, R22 ;  /* 0x0000001fff0f7819 */ /* 0x002fc40000011416 */
[----:B------:R-:W-:Y:S02]  /*0410*/  IADD3 R22, P3, P4, R18, R23, R22 ;  /* 0x0000001712167210 */ /* 0x000fe40007c7e016 */
[----:B------:R-:W-:Y:S01]  /*0420*/  SHF.R.S32.HI R23, RZ, 0x1f, R23 ;  /* 0x0000001fff177819 */ /* 0x000fe20000011417 */
[----:B0-----:R-:W-:Y:S01]  /*0430*/  IMAD.SHL.U32 R12, R17, 0x400, RZ ;  /* 0x00000400110c7824 */ /* 0x001fe200078e00ff */
[----:B------:R-:W-:Y:S02]  /*0440*/  SHF.R.S32.HI R18, RZ, 0x1f, R18 ;  /* 0x0000001fff127819 */ /* 0x000fe40000011412 */
[----:B------:R-:W-:Y:S02]  /*0450*/  ISETP.GT.AND P0, PT, R19, 0x1f, PT ;  /* 0x0000001f1300780c */ /* 0x000fe40003f04270 */
[----:B------:R-:W-:Y:S02]  /*0460*/  IADD3.X R13, R18, R23, R15, P3, P4 ;  /* 0x00000017120d7210 */ /* 0x000fe40001fe840f */
[----:B------:R-:W-:-:S02]  /*0470*/  IADD3 R18, P4, P5, R12, R26, R27 ;  /* 0x0000001a0c127210 */ /* 0x000fc40007d9e01b */
[----:B------:R-:W-:Y:S02]  /*0480*/  SHF.R.S32.HI R15, RZ, 0x1f, R26 ;  /* 0x0000001fff0f7819 */ /* 0x000fe4000001141a */
[----:B------:R-:W-:Y:S02]  /*0490*/  SHF.R.S32.HI R14, RZ, 0x1f, R27 ;  /* 0x0000001fff0e7819 */ /* 0x000fe4000001141b */
[----:B------:R-:W-:Y:S02]  /*04a0*/  SHF.R.S32.HI R19, RZ, 0x1f, R12 ;  /* 0x0000001fff137819 */ /* 0x000fe4000001140c */
[----:B------:R-:W-:Y:S02]  /*04b0*/  LEA R26, P3, R22, UR6, 0x2 ;  /* 0x00000006161a7c11 */ /* 0x000fe4000f8610ff */
[----:B------:R-:W-:Y:S02]  /*04c0*/  IADD3.X R19, R19, R15, R14, P4, P5 ;  /* 0x0000000f13137210 */ /* 0x000fe400027ea40e */
[----:B------:R-:W-:-:S02]  /*04d0*/  CS2R R14, SRZ ;  /* 0x00000000000e7805 */ /* 0x000fc4000001ff00 */
[----:B------:R-:W-:Y:S02]  /*04e0*/  LEA.HI.X R27, R22, UR7, R13, 0x2, P3 ;  /* 0x00000007161b7c11 */ /* 0x000fe400098f140d */
[----:B------:R-:W-:Y:S02]  /*04f0*/  CS2R R12, SRZ ;  /* 0x00000000000c7805 */ /* 0x000fe4000001ff00 */
[----:B------:R-:W-:Y:S02]  /*0500*/  ISETP.GT.AND P3, PT, R17, 0x1f, PT ;  /* 0x0000001f1100780c */ /* 0x000fe40003f64270 */
[C---:B------:R-:W-:Y:S02]  /*0510*/  LEA R22, P4, R18.reuse, UR6, 0x2 ;  /* 0x0000000612167c11 */ /* 0x040fe4000f8810ff */
[----:B------:R0:W5:Y:S02]  /*0520*/  @P0 LDG.E.128 R12, desc[UR4][R26.64+-0x20000] ;  /* 0xfe0000041a0c0981 */ /* 0x000164000c1e1d00 */
[----:B------:R-:W-:-:S02]  /*0530*/  LEA.HI.X R23, R18, UR7, R19, 0x2, P4 ;  /* 0x0000000712177c11 */ /* 0x000fc4000a0f1413 */
[----:B------:R-:W-:Y:S01]  /*0540*/  CS2R R18, SRZ ;  /* 0x0000000000127805 */ /* 0x000fe2000001ff00 */
[----:B0-----:R-:W0:Y:S01]  /*0550*/  LDC.64 R26, c[0x0][0x228] ;  /* 0x00008a00ff1a7b82 */ /* 0x001e220000000a00 */
[----:B--2---:R-:W-:Y:S02]  /*0560*/  SEL R4, R4, RZ, !P2 ;  /* 0x000000ff04047207 */ /* 0x004fe40005000000 */
[----:B---3--:R-:W-:-:S05]  /*0570*/  SEL R17, R16, RZ, !P2 ;  /* 0x000000ff10117207 */ /* 0x008fca0005000000 */
[----:B------:R-:W-:Y:S01]  /*0580*/  FADD R4, R4, R17 ;  /* 0x0000001104047221 */ /* 0x000fe20000000000 */
[----:B------:R-:W-:-:S06]  /*0590*/  CS2R R16, SRZ ;  /* 0x0000000000107805 */ /* 0x000fcc000001ff00 */
[----:B------:R1:W2:Y:S01]  /*05a0*/  @P3 LDG.E.128 R16, desc[UR4][R22.64+-0x20000] ;  /* 0xfe00000416103981 */ /* 0x0002a2000c1e1d00 */
[----:B------:R-:W-:Y:S02]  /*05b0*/  SEL R29, R5, RZ, !P2 ;  /* 0x000000ff051d7207 */ /* 0x000fe40005000000 */
[----:B------:R-:W-:Y:S02]  /*05c0*/  SEL R6, R6, RZ, !P2 ;  /* 0x000000ff06067207 */ /* 0x000fe40005000000 */
[----:B------:R-:W-:Y:S02]  /*05d0*/  SEL R5, R7, RZ, !P2 ;  /* 0x000000ff07057207 */ /* 0x000fe40005000000 */
[----:B----4-:R-:W-:Y:S02]  /*05e0*/  SEL R24, R24, RZ, !P2 ;  /* 0x000000ff18187207 */ /* 0x010fe40005000000 */
[----:B-----5:R-:W-:Y:S02]  /*05f0*/  SEL R25, R25, RZ, !P2 ;  /* 0x000000ff19197207 */ /* 0x020fe40005000000 */
[----:B------:R-:W-:Y:S01]  /*0600*/  SEL R28, R28, RZ, !P2 ;  /* 0x000000ff1c1c7207 */ /* 0x000fe20005000000 */
[----:B------:R-:W-:-:S02]  /*0610*/  FADD R7, R29, R24 ;  /* 0x000000181d077221 */ /* 0x000fc40000000000 */
[----:B------:R-:W-:Y:S02]  /*0620*/  FADD R6, R6, R25 ;  /* 0x0000001906067221 */ /* 0x000fe40000000000 */
[----:B------:R-:W-:Y:S01]  /*0630*/  FADD R5, R5, R28 ;  /* 0x0000001c05057221 */ /* 0x000fe20000000000 */
[----:B0-----:R-:W-:Y:S01]  /*0640*/  IMAD.WIDE R26, R21, 0x4, R26 ;  /* 0x00000004151a7825 */ /* 0x001fe200078e021a */
[----:B------:R-:W-:Y:S02]  /*0650*/  SEL R2, R2, RZ, !P1 ;  /* 0x000000ff02027207 */ /* 0x000fe40004800000 */
[----:B------:R-:W-:Y:S02]  /*0660*/  SEL R8, R8, RZ, !P1 ;  /* 0x000000ff08087207 */ /* 0x000fe40004800000 */
[----:B------:R-:W-:Y:S02]  /*0670*/  SEL R9, R9, RZ, !P1 ;  /* 0x000000ff09097207 */ /* 0x000fe40004800000 */
[----:B------:R-:W-:-:S02]  /*0680*/  SEL R10, R10, RZ, !P1 ;  /* 0x000000ff0a0a7207 */ /* 0x000fc40004800000 */
[----:B------:R-:W-:-:S05]  /*0690*/  SEL R11, R11, RZ, !P1 ;  /* 0x000000ff0b0b7207 */ /* 0x000fca0004800000 */
[----:B------:R-:W-:Y:S01]  /*06a0*/  FADD R11, R11, R2 ;  /* 0x000000020b0b7221 */ /* 0x000fe20000000000 */
[----:B-1----:R-:W-:Y:S02]  /*06b0*/  SEL R23, R12, RZ, P0 ;  /* 0x000000ff0c177207 */ /* 0x002fe40000000000 */
[----:B------:R-:W-:Y:S02]  /*06c0*/  SEL R22, R13, RZ, P0 ;  /* 0x000000ff0d167207 */ /* 0x000fe40000000000 */
[----:B------:R-:W-:Y:S02]  /*06d0*/  SEL R12, R3, RZ, !P1 ;  /* 0x000000ff030c7207 */ /* 0x000fe40004800000 */
[----:B------:R-:W-:Y:S02]  /*06e0*/  SEL R13, R20, RZ, !P1 ;  /* 0x000000ff140d7207 */ /* 0x000fe40004800000 */
[----:B------:R-:W-:Y:S02]  /*06f0*/  SEL R3, R0, RZ, !P1 ;  /* 0x000000ff00037207 */ /* 0x000fe40004800000 */
[----:B------:R-:W-:-:S02]  /*0700*/  SEL R25, R14, RZ, P0 ;  /* 0x000000ff0e197207 */ /* 0x000fc40000000000 */
[----:B------:R-:W-:Y:S01]  /*0710*/  SEL R24, R15, RZ, P0 ;  /* 0x000000ff0f187207 */ /* 0x000fe20000000000 */
[----:B------:R-:W-:Y:S01]  /*0720*/  FADD R8, R8, R13 ;  /* 0x0000000d08087221 */ /* 0x000fe20000000000 */
[----:B------:R-:W-:Y:S01]  /*0730*/  FADD R9, R9, R12 ;  /* 0x0000000c09097221 */ /* 0x000fe20000000000 */
[----:B------:R-:W-:Y:S01]  /*0740*/  FADD R10, R10, R3 ;  /* 0x000000030a0a7221 */ /* 0x000fe20000000000 */
[----:B------:R-:W-:Y:S02]  /*0750*/  SEL R12, R4, R23, !P2 ;  /* 0x00000017040c7207 */ /* 0x000fe40005000000 */
[----:B------:R-:W-:Y:S02]  /*0760*/  SEL R13, R7, R22, !P2 ;  /* 0x00000016070d7207 */ /* 0x000fe40005000000 */
[----:B------:R-:W-:Y:S02]  /*0770*/  SEL R14, R6, R25, !P2 ;  /* 0x00000019060e7207 */ /* 0x000fe40005000000 */
[----:B------:R-:W-:-:S05]  /*0780*/  SEL R15, R5, R24, !P2 ;  /* 0x00000018050f7207 */ /* 0x000fca0005000000 */
[----:B------:R-:W-:Y:S01]  /*0790*/  STG.E.128 desc[UR4][R26.64], R12 ;  /* 0x0000000c1a007986 */ /* 0x000fe2000c101d04 */
[----:B--2---:R-:W-:Y:S02]  /*07a0*/  @P1 SEL R8, R16, RZ, P3 ;  /* 0x000000ff10081207 */ /* 0x004fe40001800000 */
[----:B------:R-:W-:Y:S02]  /*07b0*/  @P1 SEL R9, R17, RZ, P3 ;  /* 0x000000ff11091207 */ /* 0x000fe40001800000 */
[----:B------:R-:W-:Y:S02]  /*07c0*/  @P1 SEL R10, R18, RZ, P3 ;  /* 0x000000ff120a1207 */ /* 0x000fe40001800000 */
[----:B------:R-:W-:-:S05]  /*07d0*/  @P1 SEL R11, R19, RZ, P3 ;  /* 0x000000ff130b1207 */ /* 0x000fca0001800000 */
[----:B------:R-:W-:Y:S01]  /*07e0*/  STG.E.128 desc[UR4][R26.64+0x800], R8 ;  /* 0x000800081a007986 */ /* 0x000fe2000c101d04 */
[----:B------:R-:W-:Y:S05]  /*07f0*/  EXIT ;  /* 0x000000000000794d */ /* 0x000fea0003800000 */
.L_x_0:
[----:B------:R-:W-:-:S00]  /*0800*/  BRA `(.L_x_0) ;  /* 0xfffffffc00fc7947 */ /* 0x000fc0000383ffff */
[----:B------:R-:W-:-:S00]  /*0810*/  NOP ;  /* 0x0000000000007918 */ /* 0x000fc00000000000 */
        /* <DEDUP_REMOVED lines=14> */
.L_x_1:


//--------------------- .nv.constant0.triton_poi_fused_cat_14 --------------------------
	.section	.nv.constant0.triton_poi_fused_cat_14,"a",@progbits
	.sectionflags	@""
	.align	4
.nv.constant0.triton_poi_fused_cat_14:
	.zero		564
